//
// Generated by NVIDIA NVVM Compiler
//
// Compiler Build ID: CL-36424714
// Cuda compilation tools, release 13.0, V13.0.88
// Based on NVVM 20.0.0
//

.version 9.0
.target sm_100
.address_size 64

.global .align 4 .b8 dist[64] = {0, 0, 0, 0, 10, 0, 0, 0, 15, 0, 0, 0, 20, 0, 0, 0, 10, 0, 0, 0, 0, 0, 0, 0, 35, 0, 0, 0, 25, 0, 0, 0, 15, 0, 0, 0, 35, 0, 0, 0, 0, 0, 0, 0, 30, 0, 0, 0, 20, 0, 0, 0, 25, 0, 0, 0, 30};

.func  (.param .b32 func_retval0) _Z9tspKerneliiPii(
	.param .b32 _Z9tspKerneliiPii_param_0,
	.param .b32 _Z9tspKerneliiPii_param_1,
	.param .b64 _Z9tspKerneliiPii_param_2,
	.param .b32 _Z9tspKerneliiPii_param_3
)
{
	.reg .pred 	%p<27>;
	.reg .b32 	%r<225>;
	.reg .b64 	%rd<19>;

	ld.param.u32 	%r66, [_Z9tspKerneliiPii_param_0];
	ld.param.u32 	%r67, [_Z9tspKerneliiPii_param_1];
	ld.param.u64 	%rd6, [_Z9tspKerneliiPii_param_2];
	ld.param.u32 	%r68, [_Z9tspKerneliiPii_param_3];
	mov.b32 	%r69, -1;
	shl.b32 	%r70, %r69, %r68;
	xor.b32  	%r71, %r70, %r66;
	setp.ne.s32 	%p1, %r71, -1;
	@%p1 bra 	$L__BB0_2;
	mul.wide.s32 	%rd16, %r67, 16;
	mov.u64 	%rd17, dist;
	add.s64 	%rd18, %rd17, %rd16;
	ld.global.nc.u32 	%r200, [%rd18];
	bra.uni 	$L__BB0_45;
$L__BB0_2:
	cvta.to.global.u64 	%rd7, %rd6;
	mad.lo.s32 	%r72, %r68, %r66, %r67;
	mul.wide.s32 	%rd8, %r72, 4;
	add.s64 	%rd1, %rd7, %rd8;
	ld.global.u32 	%r200, [%rd1];
	setp.ne.s32 	%p2, %r200, -1;
	@%p2 bra 	$L__BB0_45;
	setp.lt.s32 	%p3, %r68, 1;
	mov.b32 	%r200, 2147483647;
	@%p3 bra 	$L__BB0_44;
	mul.wide.s32 	%rd9, %r67, 16;
	mov.u64 	%rd10, dist;
	add.s64 	%rd2, %rd10, %rd9;
	and.b32  	%r3, %r68, 7;
	setp.lt.u32 	%p4, %r68, 8;
	mov.b32 	%r200, 2147483647;
	mov.b32 	%r216, 0;
	@%p4 bra 	$L__BB0_23;
	and.b32  	%r216, %r68, 2147483640;
	mov.b32 	%r200, 2147483647;
	mov.b32 	%r198, 0;
$L__BB0_6:
	.pragma "nounroll";
	mov.b32 	%r79, 1;
	shl.b32 	%r7, %r79, %r198;
	and.b32  	%r80, %r7, %r66;
	setp.ne.s32 	%p5, %r80, 0;
	mul.wide.u32 	%rd11, %r198, 4;
	add.s64 	%rd3, %rd2, %rd11;
	@%p5 bra 	$L__BB0_8;
	ld.global.nc.u32 	%r81, [%rd3];
	or.b32  	%r82, %r7, %r66;
	{ // callseq 0, 0
	.param .b32 param0;
	st.param.b32 	[param0], %r82;
	.param .b32 param1;
	st.param.b32 	[param1], %r198;
	.param .b64 param2;
	st.param.b64 	[param2], %rd6;
	.param .b32 param3;
	st.param.b32 	[param3], %r68;
	.param .b32 retval0;
	call.uni (retval0), 
	_Z9tspKerneliiPii, 
	(
	param0, 
	param1, 
	param2, 
	param3
	);
	ld.param.b32 	%r83, [retval0];
	} // callseq 0
	add.s32 	%r85, %r83, %r81;
	min.s32 	%r200, %r200, %r85;
$L__BB0_8:
	mov.b32 	%r86, 2;
	shl.b32 	%r10, %r86, %r198;
	and.b32  	%r87, %r10, %r66;
	setp.ne.s32 	%p6, %r87, 0;
	@%p6 bra 	$L__BB0_10;
	add.s32 	%r88, %r198, 1;
	ld.global.nc.u32 	%r89, [%rd3+4];
	or.b32  	%r90, %r10, %r66;
	{ // callseq 1, 0
	.param .b32 param0;
	st.param.b32 	[param0], %r90;
	.param .b32 param1;
	st.param.b32 	[param1], %r88;
	.param .b64 param2;
	st.param.b64 	[param2], %rd6;
	.param .b32 param3;
	st.param.b32 	[param3], %r68;
	.param .b32 retval0;
	call.uni (retval0), 
	_Z9tspKerneliiPii, 
	(
	param0, 
	param1, 
	param2, 
	param3
	);
	ld.param.b32 	%r91, [retval0];
	} // callseq 1
	add.s32 	%r93, %r91, %r89;
	min.s32 	%r200, %r200, %r93;
$L__BB0_10:
	mov.b32 	%r94, 4;
	shl.b32 	%r13, %r94, %r198;
	and.b32  	%r95, %r13, %r66;
	setp.ne.s32 	%p7, %r95, 0;
	@%p7 bra 	$L__BB0_12;
	add.s32 	%r96, %r198, 2;
	ld.global.nc.u32 	%r97, [%rd3+8];
	or.b32  	%r98, %r13, %r66;
	{ // callseq 2, 0
	.param .b32 param0;
	st.param.b32 	[param0], %r98;
	.param .b32 param1;
	st.param.b32 	[param1], %r96;
	.param .b64 param2;
	st.param.b64 	[param2], %rd6;
	.param .b32 param3;
	st.param.b32 	[param3], %r68;
	.param .b32 retval0;
	call.uni (retval0), 
	_Z9tspKerneliiPii, 
	(
	param0, 
	param1, 
	param2, 
	param3
	);
	ld.param.b32 	%r99, [retval0];
	} // callseq 2
	add.s32 	%r101, %r99, %r97;
	min.s32 	%r200, %r200, %r101;
$L__BB0_12:
	mov.b32 	%r102, 8;
	shl.b32 	%r16, %r102, %r198;
	and.b32  	%r103, %r16, %r66;
	setp.ne.s32 	%p8, %r103, 0;
	@%p8 bra 	$L__BB0_14;
	add.s32 	%r104, %r198, 3;
	ld.global.nc.u32 	%r105, [%rd3+12];
	or.b32  	%r106, %r16, %r66;
	{ // callseq 3, 0
	.param .b32 param0;
	st.param.b32 	[param0], %r106;
	.param .b32 param1;
	st.param.b32 	[param1], %r104;
	.param .b64 param2;
	st.param.b64 	[param2], %rd6;
	.param .b32 param3;
	st.param.b32 	[param3], %r68;
	.param .b32 retval0;
	call.uni (retval0), 
	_Z9tspKerneliiPii, 
	(
	param0, 
	param1, 
	param2, 
	param3
	);
	ld.param.b32 	%r107, [retval0];
	} // callseq 3
	add.s32 	%r109, %r107, %r105;
	min.s32 	%r200, %r200, %r109;
$L__BB0_14:
	mov.b32 	%r110, 16;
	shl.b32 	%r19, %r110, %r198;
	and.b32  	%r111, %r19, %r66;
	setp.ne.s32 	%p9, %r111, 0;
	@%p9 bra 	$L__BB0_16;
	add.s32 	%r112, %r198, 4;
	ld.global.nc.u32 	%r113, [%rd3+16];
	or.b32  	%r114, %r19, %r66;
	{ // callseq 4, 0
	.param .b32 param0;
	st.param.b32 	[param0], %r114;
	.param .b32 param1;
	st.param.b32 	[param1], %r112;
	.param .b64 param2;
	st.param.b64 	[param2], %rd6;
	.param .b32 param3;
	st.param.b32 	[param3], %r68;
	.param .b32 retval0;
	call.uni (retval0), 
	_Z9tspKerneliiPii, 
	(
	param0, 
	param1, 
	param2, 
	param3
	);
	ld.param.b32 	%r115, [retval0];
	} // callseq 4
	add.s32 	%r117, %r115, %r113;
	min.s32 	%r200, %r200, %r117;
$L__BB0_16:
	mov.b32 	%r118, 32;
	shl.b32 	%r22, %r118, %r198;
	and.b32  	%r119, %r22, %r66;
	setp.ne.s32 	%p10, %r119, 0;
	@%p10 bra 	$L__BB0_18;
	add.s32 	%r120, %r198, 5;
	ld.global.nc.u32 	%r121, [%rd3+20];
	or.b32  	%r122, %r22, %r66;
	{ // callseq 5, 0
	.param .b32 param0;
	st.param.b32 	[param0], %r122;
	.param .b32 param1;
	st.param.b32 	[param1], %r120;
	.param .b64 param2;
	st.param.b64 	[param2], %rd6;
	.param .b32 param3;
	st.param.b32 	[param3], %r68;
	.param .b32 retval0;
	call.uni (retval0), 
	_Z9tspKerneliiPii, 
	(
	param0, 
	param1, 
	param2, 
	param3
	);
	ld.param.b32 	%r123, [retval0];
	} // callseq 5
	add.s32 	%r125, %r123, %r121;
	min.s32 	%r200, %r200, %r125;
$L__BB0_18:
	mov.b32 	%r126, 64;
	shl.b32 	%r25, %r126, %r198;
	and.b32  	%r127, %r25, %r66;
	setp.ne.s32 	%p11, %r127, 0;
	@%p11 bra 	$L__BB0_20;
	add.s32 	%r128, %r198, 6;
	ld.global.nc.u32 	%r129, [%rd3+24];
	or.b32  	%r130, %r25, %r66;
	{ // callseq 6, 0
	.param .b32 param0;
	st.param.b32 	[param0], %r130;
	.param .b32 param1;
	st.param.b32 	[param1], %r128;
	.param .b64 param2;
	st.param.b64 	[param2], %rd6;
	.param .b32 param3;
	st.param.b32 	[param3], %r68;
	.param .b32 retval0;
	call.uni (retval0), 
	_Z9tspKerneliiPii, 
	(
	param0, 
	param1, 
	param2, 
	param3
	);
	ld.param.b32 	%r131, [retval0];
	} // callseq 6
	add.s32 	%r133, %r131, %r129;
	min.s32 	%r200, %r200, %r133;
$L__BB0_20:
	mov.b32 	%r134, 128;
	shl.b32 	%r28, %r134, %r198;
	and.b32  	%r135, %r28, %r66;
	setp.ne.s32 	%p12, %r135, 0;
	@%p12 bra 	$L__BB0_22;
	add.s32 	%r136, %r198, 7;
	ld.global.nc.u32 	%r137, [%rd3+28];
	or.b32  	%r138, %r28, %r66;
	{ // callseq 7, 0
	.param .b32 param0;
	st.param.b32 	[param0], %r138;
	.param .b32 param1;
	st.param.b32 	[param1], %r136;
	.param .b64 param2;
	st.param.b64 	[param2], %rd6;
	.param .b32 param3;
	st.param.b32 	[param3], %r68;
	.param .b32 retval0;
	call.uni (retval0), 
	_Z9tspKerneliiPii, 
	(
	param0, 
	param1, 
	param2, 
	param3
	);
	ld.param.b32 	%r139, [retval0];
	} // callseq 7
	add.s32 	%r141, %r139, %r137;
	min.s32 	%r200, %r200, %r141;
$L__BB0_22:
	add.s32 	%r198, %r198, 8;
	setp.ne.s32 	%p13, %r198, %r216;
	@%p13 bra 	$L__BB0_6;
$L__BB0_23:
	setp.eq.s32 	%p14, %r3, 0;
	@%p14 bra 	$L__BB0_44;
	and.b32  	%r35, %r68, 3;
	setp.lt.u32 	%p15, %r3, 4;
	@%p15 bra 	$L__BB0_34;
	mov.b32 	%r143, 1;
	shl.b32 	%r36, %r143, %r216;
	and.b32  	%r144, %r36, %r66;
	setp.ne.s32 	%p16, %r144, 0;
	mul.wide.u32 	%rd12, %r216, 4;
	add.s64 	%rd4, %rd2, %rd12;
	@%p16 bra 	$L__BB0_27;
	ld.global.nc.u32 	%r145, [%rd4];
	or.b32  	%r146, %r36, %r66;
	{ // callseq 8, 0
	.param .b32 param0;
	st.param.b32 	[param0], %r146;
	.param .b32 param1;
	st.param.b32 	[param1], %r216;
	.param .b64 param2;
	st.param.b64 	[param2], %rd6;
	.param .b32 param3;
	st.param.b32 	[param3], %r68;
	.param .b32 retval0;
	call.uni (retval0), 
	_Z9tspKerneliiPii, 
	(
	param0, 
	param1, 
	param2, 
	param3
	);
	ld.param.b32 	%r147, [retval0];
	} // callseq 8
	add.s32 	%r149, %r147, %r145;
	min.s32 	%r200, %r200, %r149;
$L__BB0_27:
	mov.b32 	%r150, 2;
	shl.b32 	%r39, %r150, %r216;
	and.b32  	%r151, %r39, %r66;
	setp.ne.s32 	%p17, %r151, 0;
	@%p17 bra 	$L__BB0_29;
	add.s32 	%r152, %r216, 1;
	ld.global.nc.u32 	%r153, [%rd4+4];
	or.b32  	%r154, %r39, %r66;
	{ // callseq 9, 0
	.param .b32 param0;
	st.param.b32 	[param0], %r154;
	.param .b32 param1;
	st.param.b32 	[param1], %r152;
	.param .b64 param2;
	st.param.b64 	[param2], %rd6;
	.param .b32 param3;
	st.param.b32 	[param3], %r68;
	.param .b32 retval0;
	call.uni (retval0), 
	_Z9tspKerneliiPii, 
	(
	param0, 
	param1, 
	param2, 
	param3
	);
	ld.param.b32 	%r155, [retval0];
	} // callseq 9
	add.s32 	%r157, %r155, %r153;
	min.s32 	%r200, %r200, %r157;
$L__BB0_29:
	mov.b32 	%r158, 4;
	shl.b32 	%r42, %r158, %r216;
	and.b32  	%r159, %r42, %r66;
	setp.ne.s32 	%p18, %r159, 0;
	@%p18 bra 	$L__BB0_31;
	add.s32 	%r160, %r216, 2;
	ld.global.nc.u32 	%r161, [%rd4+8];
	or.b32  	%r162, %r42, %r66;
	{ // callseq 10, 0
	.param .b32 param0;
	st.param.b32 	[param0], %r162;
	.param .b32 param1;
	st.param.b32 	[param1], %r160;
	.param .b64 param2;
	st.param.b64 	[param2], %rd6;
	.param .b32 param3;
	st.param.b32 	[param3], %r68;
	.param .b32 retval0;
	call.uni (retval0), 
	_Z9tspKerneliiPii, 
	(
	param0, 
	param1, 
	param2, 
	param3
	);
	ld.param.b32 	%r163, [retval0];
	} // callseq 10
	add.s32 	%r165, %r163, %r161;
	min.s32 	%r200, %r200, %r165;
$L__BB0_31:
	mov.b32 	%r166, 8;
	shl.b32 	%r45, %r166, %r216;
	and.b32  	%r167, %r45, %r66;
	setp.ne.s32 	%p19, %r167, 0;
	@%p19 bra 	$L__BB0_33;
	add.s32 	%r168, %r216, 3;
	ld.global.nc.u32 	%r169, [%rd4+12];
	or.b32  	%r170, %r45, %r66;
	{ // callseq 11, 0
	.param .b32 param0;
	st.param.b32 	[param0], %r170;
	.param .b32 param1;
	st.param.b32 	[param1], %r168;
	.param .b64 param2;
	st.param.b64 	[param2], %rd6;
	.param .b32 param3;
	st.param.b32 	[param3], %r68;
	.param .b32 retval0;
	call.uni (retval0), 
	_Z9tspKerneliiPii, 
	(
	param0, 
	param1, 
	param2, 
	param3
	);
	ld.param.b32 	%r171, [retval0];
	} // callseq 11
	add.s32 	%r173, %r171, %r169;
	min.s32 	%r200, %r200, %r173;
$L__BB0_33:
	add.s32 	%r216, %r216, 4;
$L__BB0_34:
	setp.eq.s32 	%p20, %r35, 0;
	@%p20 bra 	$L__BB0_44;
	setp.eq.s32 	%p21, %r35, 1;
	@%p21 bra 	$L__BB0_41;
	mov.b32 	%r175, 1;
	shl.b32 	%r52, %r175, %r216;
	and.b32  	%r176, %r52, %r66;
	setp.ne.s32 	%p22, %r176, 0;
	mul.wide.u32 	%rd13, %r216, 4;
	add.s64 	%rd5, %rd2, %rd13;
	@%p22 bra 	$L__BB0_38;
	ld.global.nc.u32 	%r177, [%rd5];
	or.b32  	%r178, %r52, %r66;
	{ // callseq 12, 0
	.param .b32 param0;
	st.param.b32 	[param0], %r178;
	.param .b32 param1;
	st.param.b32 	[param1], %r216;
	.param .b64 param2;
	st.param.b64 	[param2], %rd6;
	.param .b32 param3;
	st.param.b32 	[param3], %r68;
	.param .b32 retval0;
	call.uni (retval0), 
	_Z9tspKerneliiPii, 
	(
	param0, 
	param1, 
	param2, 
	param3
	);
	ld.param.b32 	%r179, [retval0];
	} // callseq 12
	add.s32 	%r181, %r179, %r177;
	min.s32 	%r200, %r200, %r181;
$L__BB0_38:
	mov.b32 	%r182, 2;
	shl.b32 	%r55, %r182, %r216;
	and.b32  	%r183, %r55, %r66;
	setp.ne.s32 	%p23, %r183, 0;
	@%p23 bra 	$L__BB0_40;
	add.s32 	%r184, %r216, 1;
	ld.global.nc.u32 	%r185, [%rd5+4];
	or.b32  	%r186, %r55, %r66;
	{ // callseq 13, 0
	.param .b32 param0;
	st.param.b32 	[param0], %r186;
	.param .b32 param1;
	st.param.b32 	[param1], %r184;
	.param .b64 param2;
	st.param.b64 	[param2], %rd6;
	.param .b32 param3;
	st.param.b32 	[param3], %r68;
	.param .b32 retval0;
	call.uni (retval0), 
	_Z9tspKerneliiPii, 
	(
	param0, 
	param1, 
	param2, 
	param3
	);
	ld.param.b32 	%r187, [retval0];
	} // callseq 13
	add.s32 	%r189, %r187, %r185;
	min.s32 	%r200, %r200, %r189;
$L__BB0_40:
	add.s32 	%r216, %r216, 2;
$L__BB0_41:
	and.b32  	%r190, %r68, 1;
	setp.eq.b32 	%p24, %r190, 1;
	not.pred 	%p25, %p24;
	@%p25 bra 	$L__BB0_44;
	mov.b32 	%r191, 1;
	shl.b32 	%r62, %r191, %r216;
	and.b32  	%r192, %r62, %r66;
	setp.ne.s32 	%p26, %r192, 0;
	@%p26 bra 	$L__BB0_44;
	mul.wide.u32 	%rd14, %r216, 4;
	add.s64 	%rd15, %rd2, %rd14;
	ld.global.nc.u32 	%r193, [%rd15];
	or.b32  	%r194, %r62, %r66;
	{ // callseq 14, 0
	.param .b32 param0;
	st.param.b32 	[param0], %r194;
	.param .b32 param1;
	st.param.b32 	[param1], %r216;
	.param .b64 param2;
	st.param.b64 	[param2], %rd6;
	.param .b32 param3;
	st.param.b32 	[param3], %r68;
	.param .b32 retval0;
	call.uni (retval0), 
	_Z9tspKerneliiPii, 
	(
	param0, 
	param1, 
	param2, 
	param3
	);
	ld.param.b32 	%r195, [retval0];
	} // callseq 14
	add.s32 	%r197, %r195, %r193;
	min.s32 	%r200, %r200, %r197;
$L__BB0_44:
	st.global.u32 	[%rd1], %r200;
$L__BB0_45:
	st.param.b32 	[func_retval0], %r200;
	ret;

}
	// .globl	_Z11tspLauncherPiiS_
.visible .entry _Z11tspLauncherPiiS_(
	.param .u64 .ptr .align 1 _Z11tspLauncherPiiS__param_0,
	.param .u32 _Z11tspLauncherPiiS__param_1,
	.param .u64 .ptr .align 1 _Z11tspLauncherPiiS__param_2
)
{
	.reg .b32 	%r<4>;
	.reg .b64 	%rd<4>;

	ld.param.u64 	%rd1, [_Z11tspLauncherPiiS__param_0];
	ld.param.u32 	%r1, [_Z11tspLauncherPiiS__param_1];
	ld.param.u64 	%rd2, [_Z11tspLauncherPiiS__param_2];
	cvta.to.global.u64 	%rd3, %rd2;
	{ // callseq 15, 0
	.param .b32 param0;
	st.param.b32 	[param0], 1;
	.param .b32 param1;
	st.param.b32 	[param1], 0;
	.param .b64 param2;
	st.param.b64 	[param2], %rd1;
	.param .b32 param3;
	st.param.b32 	[param3], %r1;
	.param .b32 retval0;
	call.uni (retval0), 
	_Z9tspKerneliiPii, 
	(
	param0, 
	param1, 
	param2, 
	param3
	);
	ld.param.b32 	%r2, [retval0];
	} // callseq 15
	st.global.u32 	[%rd3], %r2;
	ret;

}


// ===== COMPILED SASS (sm_100) =====

	.target	sm_100

	.elftype	@"ET_EXEC"


//--------------------- .note.nv.tkinfo           --------------------------
	.section	.note.nv.tkinfo,"",@"SHT_NOTE"
	.sectionflags	@"SHF_NOTE_NV_TKINFO"
	.tkinfo
        /*0018*/ 	.word	0x00000002
        /*0030*/ 	.string	""
        /*0030*/ 	.string	"ptxas"
        /*0030*/ 	.string	"Cuda compilation tools, release 13.0, V13.0.88"
        /*0030*/ 	.string	"Build cuda_13.0.r13.0/compiler.36424714_0"
        /*0030*/ 	.string	"-arch sm_100 -m 64 "



//--------------------- .note.nv.cuinfo           --------------------------
	.section	.note.nv.cuinfo,"",@"SHT_NOTE"
	.sectionflags	@"SHF_NOTE_NV_CUINFO"
        /*0018*/ 	.short	0x0002
        /*001a*/ 	.short	0x0064
        /*001c*/ 	.short	0x0082
	.zero		2


//--------------------- .nv.info                  --------------------------
	.section	.nv.info,"",@"SHT_CUDA_INFO"
	.align	4


	//----- nvinfo : EIATTR_REGCOUNT
	.align		4
        /*0000*/ 	.byte	0x04, 0x2f
        /*0002*/ 	.short	(.L_2 - .L_1)
	.align		4
.L_1:
        /*0004*/ 	.word	index@(_Z11tspLauncherPiiS_)
        /*0008*/ 	.word	0x00000030


	//----- nvinfo : EIATTR_FRAME_SIZE
	.align		4
.L_2:
        /*000c*/ 	.byte	0x04, 0x11
        /*000e*/ 	.short	(.L_4 - .L_3)
	.align		4
.L_3:
        /*0010*/ 	.word	index@($_Z11tspLauncherPiiS_$_Z9tspKerneliiPii)
        /*0014*/ 	.word	0x00000000


	//----- nvinfo : EIATTR_FRAME_SIZE
	.align		4
.L_4:
        /*0018*/ 	.byte	0x04, 0x11
        /*001a*/ 	.short	(.L_6 - .L_5)
	.align		4
.L_5:
        /*001c*/ 	.word	index@(_Z11tspLauncherPiiS_)
        /*0020*/ 	.word	0x00000000


	//----- nvinfo : EIATTR_MIN_STACK_SIZE
	.align		4
.L_6:
        /*0024*/ 	.byte	0x04, 0x12
        /*0026*/ 	.short	(.L_8 - .L_7)
	.align		4
.L_7:
        /*0028*/ 	.word	index@(_Z11tspLauncherPiiS_)
        /*002c*/ 	.word	0x00000000
.L_8:


//--------------------- .nv.compat                --------------------------
	.section	.nv.compat,"",@"SHT_CUDA_COMPAT_INFO"
	.align	4
        /*0000*/ 	.byte	0x02, 0x09, 0x00, 0x00, 0x02, 0x02, 0x01, 0x00, 0x02, 0x05, 0x05, 0x00, 0x03, 0x07, 0x01, 0x01
        /*0010*/ 	.byte	0x02, 0x03, 0x00, 0x00, 0x02, 0x06, 0x01, 0x00, 0x04, 0x0b, 0x08, 0x00, 0x09, 0x00, 0x00, 0x00
        /*0020*/ 	.byte	0x00, 0x00, 0x00, 0x00


//--------------------- .nv.info._Z11tspLauncherPiiS_ --------------------------
	.section	.nv.info._Z11tspLauncherPiiS_,"",@"SHT_CUDA_INFO"
	.sectionflags	@""
	.align	4


	//----- nvinfo : EIATTR_CUDA_API_VERSION
	.align		4
        /*0000*/ 	.byte	0x04, 0x37
        /*0002*/ 	.short	(.L_10 - .L_9)
.L_9:
        /*0004*/ 	.word	0x00000082


	//----- nvinfo : EIATTR_KPARAM_INFO
	.align		4
.L_10:
        /*0008*/ 	.byte	0x04, 0x17
        /*000a*/ 	.short	(.L_12 - .L_11)
.L_11:
        /*000c*/ 	.word	0x00000000
        /*0010*/ 	.short	0x0002
        /*0012*/ 	.short	0x0010
        /*0014*/ 	.byte	0x00, 0xf5, 0x21, 0x00


	//----- nvinfo : EIATTR_KPARAM_INFO
	.align		4
.L_12:
        /*0018*/ 	.byte	0x04, 0x17
        /*001a*/ 	.short	(.L_14 - .L_13)
.L_13:
        /*001c*/ 	.word	0x00000000
        /*0020*/ 	.short	0x0001
        /*0022*/ 	.short	0x0008
        /*0024*/ 	.byte	0x00, 0xf0, 0x11, 0x00


	//----- nvinfo : EIATTR_KPARAM_INFO
	.align		4
.L_14:
        /*0028*/ 	.byte	0x04, 0x17
        /*002a*/ 	.short	(.L_16 - .L_15)
.L_15:
        /*002c*/ 	.word	0x00000000
        /*0030*/ 	.short	0x0000
        /*0032*/ 	.short	0x0000
        /*0034*/ 	.byte	0x00, 0xf5, 0x21, 0x00


	//----- nvinfo : EIATTR_SPARSE_MMA_MASK
	.align		4
.L_16:
        /*0038*/ 	.byte	0x03, 0x50
        /*003a*/ 	.short	0x0000


	//----- nvinfo : EIATTR_MAXREG_COUNT
	.align		4
        /*003c*/ 	.byte	0x03, 0x1b
        /*003e*/ 	.short	0x00ff


	//----- nvinfo : EIATTR_MERCURY_ISA_VERSION
	.align		4
        /*0040*/ 	.byte	0x03, 0x5f
        /*0042*/ 	.short	0x0101


	//----- nvinfo : EIATTR_VRC_CTA_INIT_COUNT
	.align		4
        /*0044*/ 	.byte	0x02, 0x4a
	.zero		1
	.zero		1


	//----- nvinfo : EIATTR_EXIT_INSTR_OFFSETS
	.align		4
        /*0048*/ 	.byte	0x04, 0x1c
        /*004a*/ 	.short	(.L_18 - .L_17)


	//   ....[0]....
.L_17:
        /*004c*/ 	.word	0x000000e0


	//----- nvinfo : EIATTR_CRS_STACK_SIZE
	.align		4
.L_18:
        /*0050*/ 	.byte	0x04, 0x1e
        /*0052*/ 	.short	(.L_20 - .L_19)
.L_19:
        /*0054*/ 	.word	0x00000000


	//----- nvinfo : EIATTR_CBANK_PARAM_SIZE
	.align		4
.L_20:
        /*0058*/ 	.byte	0x03, 0x19
        /*005a*/ 	.short	0x0018


	//----- nvinfo : EIATTR_PARAM_CBANK
	.align		4
        /*005c*/ 	.byte	0x04, 0x0a
        /*005e*/ 	.short	(.L_22 - .L_21)
	.align		4
.L_21:
        /*0060*/ 	.word	index@(.nv.constant0._Z11tspLauncherPiiS_)
        /*0064*/ 	.short	0x0380
        /*0066*/ 	.short	0x0018


	//----- nvinfo : EIATTR_SW_WAR
	.align		4
.L_22:
        /*0068*/ 	.byte	0x04, 0x36
        /*006a*/ 	.short	(.L_24 - .L_23)
.L_23:
        /*006c*/ 	.word	0x00000008
.L_24:


//--------------------- .nv.callgraph             --------------------------
	.section	.nv.callgraph,"",@"SHT_CUDA_CALLGRAPH"
	.align	4
	.sectionentsize	8
	.align		4
        /*0000*/ 	.word	0x00000000
	.align		4
        /*0004*/ 	.word	0xffffffff
	.align		4
        /*0008*/ 	.word	0x00000000
	.align		4
        /*000c*/ 	.word	0xfffffffe
	.align		4
        /*0010*/ 	.word	0x00000000
	.align		4
        /*0014*/ 	.word	0xfffffffd
	.align		4
        /*0018*/ 	.word	0x00000000
	.align		4
        /*001c*/ 	.word	0xfffffffc


//--------------------- .nv.constant4             --------------------------
	.section	.nv.constant4,"a",@progbits
	.align	8
	.align		8
.nv.constant4:
        /*0000*/ 	.dword	dist


//--------------------- .text._Z11tspLauncherPiiS_ --------------------------
	.section	.text._Z11tspLauncherPiiS_,"ax",@progbits
	.align	128
        .global         _Z11tspLauncherPiiS_
        .type           _Z11tspLauncherPiiS_,@function
        .size           _Z11tspLauncherPiiS_,(.L_x_41 - _Z11tspLauncherPiiS_)
        .other          _Z11tspLauncherPiiS_,@"STO_CUDA_ENTRY STV_DEFAULT"
_Z11tspLauncherPiiS_:
.text._Z11tspLauncherPiiS_:
[----:B------:R-:W0:Y:S01]  /*0000*/  LDC R1, c[0x0][0x37c] ;  /* 0x0000df00ff017b82 */ /* 0x000e220000000800 */
[----:B------:R-:W1:Y:S01]  /*0010*/  LDCU.64 UR4, c[0x0][0x380] ;  /* 0x00007000ff0477ac */ /* 0x000e620008000a00 */
[----:B------:R-:W-:Y:S01]  /*0020*/  IMAD.MOV.U32 R4, RZ, RZ, 0x1 ;  /* 0x00000001ff047424 */ /* 0x000fe200078e00ff */
[----:B------:R-:W-:Y:S01]  /*0030*/  MOV R20, 0xc0 ;  /* 0x000000c000147802 */ /* 0x000fe20000000f00 */
[----:B------:R-:W-:Y:S01]  /*0040*/  IMAD.MOV.U32 R5, RZ, RZ, RZ ;  /* 0x000000ffff057224 */ /* 0x000fe200078e00ff */
[----:B------:R-:W2:Y:S01]  /*0050*/  LDCU UR6, c[0x0][0x388] ;  /* 0x00007100ff0677ac */ /* 0x000ea20008000800 */
[----:B------:R-:W-:Y:S01]  /*0060*/  IMAD.MOV.U32 R21, RZ, RZ, 0x0 ;  /* 0x00000000ff157424 */ /* 0x000fe200078e00ff */
[----:B------:R-:W3:Y:S01]  /*0070*/  LDCU.64 UR36, c[0x0][0x358] ;  /* 0x00006b00ff2477ac */ /* 0x000ee20008000a00 */
[----:B-1----:R-:W-:Y:S02]  /*0080*/  IMAD.U32 R6, RZ, RZ, UR4 ;  /* 0x00000004ff067e24 */ /* 0x002fe4000f8e00ff */
[----:B------:R-:W-:-:S02]  /*0090*/  IMAD.U32 R7, RZ, RZ, UR5 ;  /* 0x00000005ff077e24 */ /* 0x000fc4000f8e00ff */
[----:B--2---:R-:W-:-:S07]  /*00a0*/  IMAD.U32 R8, RZ, RZ, UR6 ;  /* 0x00000006ff087e24 */ /* 0x004fce000f8e00ff */
[----:B0--3--:R-:W-:Y:S05]  /*00b0*/  CALL.REL.NOINC `($_Z11tspLauncherPiiS_$_Z9tspKerneliiPii) ;  /* 0x00000000000c7944 */ /* 0x009fea0003c00000 */
[----:B------:R-:W0:Y:S02]  /*00c0*/  LDC.64 R2, c[0x0][0x390] ;  /* 0x0000e400ff027b82 */ /* 0x000e240000000a00 */
[----:B0-----:R-:W-:Y:S01]  /*00d0*/  STG.E desc[UR36][R2.64], R4 ;  /* 0x0000000402007986 */ /* 0x001fe2000c101924 */
[----:B------:R-:W-:Y:S05]  /*00e0*/  EXIT ;  /* 0x000000000000794d */ /* 0x000fea0003800000 */
        .type           $_Z11tspLauncherPiiS_$_Z9tspKerneliiPii,@function
        .size           $_Z11tspLauncherPiiS_$_Z9tspKerneliiPii,(.L_x_41 - $_Z11tspLauncherPiiS_$_Z9tspKerneliiPii)
$_Z11tspLauncherPiiS_$_Z9tspKerneliiPii:
[----:B------:R-:W-:-:S05]  /*00f0*/  VIADD R1, R1, 0xffffffa8 ;  /* 0xffffffa801017836 */ /* 0x000fca0000000000 */
[----:B------:R-:W-:Y:S04]  /*0100*/  STL [R1+0x54], R45 ;  /* 0x0000542d01007387 */ /* 0x000fe80000100800 */
[----:B------:R-:W-:Y:S04]  /*0110*/  STL [R1+0x50], R44 ;  /* 0x0000502c01007387 */ /* 0x000fe80000100800 */
[----:B------:R0:W-:Y:S04]  /*0120*/  STL [R1+0x4c], R39 ;  /* 0x00004c2701007387 */ /* 0x0001e80000100800 */
[----:B------:R1:W-:Y:S04]  /*0130*/  STL [R1+0x48], R38 ;  /* 0x0000482601007387 */ /* 0x0003e80000100800 */
[----:B------:R-:W-:Y:S01]  /*0140*/  STL [R1+0x44], R37 ;  /* 0x0000442501007387 */ /* 0x000fe20000100800 */
[----:B0-----:R-:W-:-:S03]  /*0150*/  IMAD.MOV.U32 R39, RZ, RZ, R7 ;  /* 0x000000ffff277224 */ /* 0x001fc600078e0007 */
[----:B------:R-:W-:Y:S01]  /*0160*/  STL [R1+0x40], R36 ;  /* 0x0000402401007387 */ /* 0x000fe20000100800 */
[----:B-1----:R-:W-:-:S03]  /*0170*/  IMAD.MOV.U32 R38, RZ, RZ, R6 ;  /* 0x000000ffff267224 */ /* 0x002fc600078e0006 */
[----:B------:R-:W-:Y:S04]  /*0180*/  STL [R1+0x3c], R31 ;  /* 0x00003c1f01007387 */ /* 0x000fe80000100800 */
[----:B------:R-:W-:Y:S04]  /*0190*/  STL [R1+0x38], R30 ;  /* 0x0000381e01007387 */ /* 0x000fe80000100800 */
[----:B------:R-:W-:Y:S04]  /*01a0*/  STL [R1+0x34], R29 ;  /* 0x0000341d01007387 */ /* 0x000fe80000100800 */
[----:B------:R-:W-:Y:S04]  /*01b0*/  STL [R1+0x30], R28 ;  /* 0x0000301c01007387 */ /* 0x000fe80000100800 */
[----:B------:R0:W-:Y:S04]  /*01c0*/  STL [R1+0x2c], R26 ;  /* 0x00002c1a01007387 */ /* 0x0001e80000100800 */
[----:B------:R-:W-:Y:S04]  /*01d0*/  STL [R1+0x28], R25 ;  /* 0x0000281901007387 */ /* 0x000fe80000100800 */
[----:B------:R1:W-:Y:S01]  /*01e0*/  STL [R1+0x24], R24 ;  /* 0x0000241801007387 */ /* 0x0003e20000100800 */
[----:B0-----:R-:W0:Y:S05]  /*01f0*/  BMOV.32.CLEAR R26, B9 ;  /* 0x00000000091a7355 */ /* 0x001e2a0000100000 */
[----:B------:R-:W-:Y:S01]  /*0200*/  STL [R1+0x20], R23 ;  /* 0x0000201701007387 */ /* 0x000fe20000100800 */
[----:B-1----:R-:W1:Y:S05]  /*0210*/  BMOV.32.CLEAR R24, B8 ;  /* 0x0000000008187355 */ /* 0x002e6a0000100000 */
[----:B------:R2:W-:Y:S04]  /*0220*/  STL [R1+0x1c], R22 ;  /* 0x00001c1601007387 */ /* 0x0005e80000100800 */
[----:B------:R-:W-:Y:S04]  /*0230*/  STL [R1+0x18], R21 ;  /* 0x0000181501007387 */ /* 0x000fe80000100800 */
[----:B------:R-:W-:Y:S01]  /*0240*/  STL [R1+0x14], R20 ;  /* 0x0000141401007387 */ /* 0x000fe20000100800 */
[----:B--2---:R-:W2:Y:S05]  /*0250*/  BMOV.32.CLEAR R22, B7 ;  /* 0x0000000007167355 */ /* 0x004eaa0000100000 */
[----:B------:R3:W-:Y:S04]  /*0260*/  STL [R1+0x10], R19 ;  /* 0x0000101301007387 */ /* 0x0007e80000100800 */
[----:B------:R4:W-:Y:S04]  /*0270*/  STL [R1+0xc], R18 ;  /* 0x00000c1201007387 */ /* 0x0009e80000100800 */
[----:B------:R-:W-:Y:S01]  /*0280*/  STL [R1+0x8], R17 ;  /* 0x0000081101007387 */ /* 0x000fe20000100800 */
[----:B---3--:R-:W-:-:S03]  /*0290*/  IMAD.MOV.U32 R19, RZ, RZ, R4 ;  /* 0x000000ffff137224 */ /* 0x008fc600078e0004 */
[----:B------:R-:W-:Y:S01]  /*02a0*/  STL [R1+0x4], R16 ;  /* 0x0000041001007387 */ /* 0x000fe20000100800 */
[----:B----4-:R-:W3:Y:S05]  /*02b0*/  BMOV.32.CLEAR R18, B6 ;  /* 0x0000000006127355 */ /* 0x010eea0000100000 */
[----:B------:R4:W-:Y:S02]  /*02c0*/  STL [R1], R2 ;  /* 0x0000000201007387 */ /* 0x0009e40000100800 */
[----:B----4-:R-:W-:Y:S02]  /*02d0*/  IMAD.MOV.U32 R2, RZ, RZ, R8 ;  /* 0x000000ffff027224 */ /* 0x010fe400078e0008 */
[----:B------:R-:W-:Y:S01]  /*02e0*/  IMAD.MOV.U32 R3, RZ, RZ, -0x1 ;  /* 0xffffffffff037424 */ /* 0x000fe200078e00ff */
[----:B------:R-:W4:Y:S01]  /*02f0*/  LDC.64 R44, c[0x0][0x358] ;  /* 0x0000d600ff2c7b82 */ /* 0x000f220000000a00 */
[----:B------:R-:W-:Y:S03]  /*0300*/  BSSY.RECONVERGENT B9, `(.L_x_0) ;  /* 0x000014b000097945 */ /* 0x000fe60003800200 */
[----:B------:R-:W-:-:S04]  /*0310*/  SHF.L.U32 R0, R3, R2, RZ ;  /* 0x0000000203007219 */ /* 0x000fc800000006ff */
[----:B------:R-:W-:-:S04]  /*0320*/  LOP3.LUT R0, R0, R19, RZ, 0x3c, !PT ;  /* 0x0000001300007212 */ /* 0x000fc800078e3cff */
[----:B------:R-:W-:-:S13]  /*0330*/  ISETP.NE.AND P0, PT, R0, -0x1, PT ;  /* 0xffffffff0000780c */ /* 0x000fda0003f05270 */
[----:B0123--:R-:W-:Y:S05]  /*0340*/  @P0 BRA `(.L_x_1) ;  /* 0x0000000000180947 */ /* 0x00ffea0003800000 */
[----:B------:R-:W0:Y:S01]  /*0350*/  LDC.64 R2, c[0x4][RZ] ;  /* 0x01000000ff027b82 */ /* 0x000e220000000a00 */
[----:B----4-:R-:W-:Y:S02]  /*0360*/  R2UR UR4, R44 ;  /* 0x000000002c0472ca */ /* 0x010fe400000e0000 */
[----:B------:R-:W-:Y:S01]  /*0370*/  R2UR UR5, R45 ;  /* 0x000000002d0572ca */ /* 0x000fe200000e0000 */
[----:B0-----:R-:W-:-:S12]  /*0380*/  IMAD.WIDE R2, R5, 0x10, R2 ;  /* 0x0000001005027825 */ /* 0x001fd800078e0202 */
[----:B------:R0:W5:Y:S01]  /*0390*/  LDG.E.CONSTANT R25, desc[UR4][R2.64] ;  /* 0x0000000402197981 */ /* 0x000162000c1e9900 */
[----:B------:R-:W-:Y:S05]  /*03a0*/  BRA `(.L_x_2) ;  /* 0x0000001400007947 */ /* 0x000fea0003800000 */
.L_x_1:
[----:B----4-:R-:W-:Y:S01]  /*03b0*/  R2UR UR4, R44 ;  /* 0x000000002c0472ca */ /* 0x010fe200000e0000 */
[----:B------:R-:W-:Y:S01]  /*03c0*/  IMAD R37, R19, R2, R5 ;  /* 0x0000000213257224 */ /* 0x000fe200078e0205 */
[----:B------:R-:W-:-:S03]  /*03d0*/  R2UR UR5, R45 ;  /* 0x000000002d0572ca */ /* 0x000fc600000e0000 */
[----:B------:R-:W-:-:S10]  /*03e0*/  IMAD.WIDE R36, R37, 0x4, R38 ;  /* 0x0000000425247825 */ /* 0x000fd400078e0226 */
[----:B------:R-:W2:Y:S02]  /*03f0*/  LDG.E R25, desc[UR4][R36.64] ;  /* 0x0000000424197981 */ /* 0x000ea4000c1e1900 */
[----:B--2---:R-:W-:-:S13]  /*0400*/  ISETP.NE.AND P0, PT, R25, -0x1, PT ;  /* 0xffffffff1900780c */ /* 0x004fda0003f05270 */
[----:B------:R-:W-:Y:S05]  /*0410*/  @P0 BRA `(.L_x_2) ;  /* 0x0000001000e40947 */ /* 0x000fea0003800000 */
[----:B------:R-:W-:Y:S01]  /*0420*/  ISETP.GE.AND P0, PT, R2, 0x1, PT ;  /* 0x000000010200780c */ /* 0x000fe20003f06270 */
[----:B------:R-:W-:Y:S01]  /*0430*/  BSSY.RECONVERGENT B8, `(.L_x_3) ;  /* 0x0000134000087945 */ /* 0x000fe20003800200 */
[----:B------:R-:W-:-:S11]  /*0440*/  IMAD.MOV.U32 R25, RZ, RZ, 0x7fffffff ;  /* 0x7fffffffff197424 */ /* 0x000fd600078e00ff */
[----:B------:R-:W-:Y:S05]  /*0450*/  @!P0 BRA `(.L_x_4) ;  /* 0x0000001000c48947 */ /* 0x000fea0003800000 */
[----:B------:R-:W0:Y:S01]  /*0460*/  LDC.64 R28, c[0x4][RZ] ;  /* 0x01000000ff1c7b82 */ /* 0x000e220000000a00 */
[----:B------:R-:W-:Y:S01]  /*0470*/  ISETP.GE.U32.AND P0, PT, R2, 0x8, PT ;  /* 0x000000080200780c */ /* 0x000fe20003f06070 */
[----:B------:R-:W-:Y:S01]  /*0480*/  BSSY.RECONVERGENT B7, `(.L_x_5) ;  /* 0x000009c000077945 */ /* 0x000fe20003800200 */
[----:B------:R-:W-:Y:S02]  /*0490*/  IMAD.MOV.U32 R25, RZ, RZ, 0x7fffffff ;  /* 0x7fffffffff197424 */ /* 0x000fe400078e00ff */
[----:B------:R-:W-:Y:S02]  /*04a0*/  IMAD.MOV.U32 R23, RZ, RZ, RZ ;  /* 0x000000ffff177224 */ /* 0x000fe400078e00ff */
[----:B0-----:R-:W-:-:S07]  /*04b0*/  IMAD.WIDE R28, R5, 0x10, R28 ;  /* 0x00000010051c7825 */ /* 0x001fce00078e021c */
[----:B------:R-:W-:Y:S05]  /*04c0*/  @!P0 BRA `(.L_x_6) ;  /* 0x00000008005c8947 */ /* 0x000fea0003800000 */
[----:B------:R-:W-:Y:S01]  /*04d0*/  LOP3.LUT R23, R2, 0x7ffffff8, RZ, 0xc0, !PT ;  /* 0x7ffffff802177812 */ /* 0x000fe200078ec0ff */
[----:B------:R-:W-:Y:S02]  /*04e0*/  IMAD.MOV.U32 R25, RZ, RZ, 0x7fffffff ;  /* 0x7fffffffff197424 */ /* 0x000fe400078e00ff */
[----:B------:R-:W-:-:S07]  /*04f0*/  IMAD.MOV.U32 R16, RZ, RZ, RZ ;  /* 0x000000ffff107224 */ /* 0x000fce00078e00ff */
.L_x_23:
[----:B------:R-:W-:Y:S01]  /*0500*/  IMAD.MOV.U32 R3, RZ, RZ, 0x1 ;  /* 0x00000001ff037424 */ /* 0x000fe200078e00ff */
[----:B------:R-:W-:Y:S01]  /*0510*/  BSSY.RECONVERGENT B6, `(.L_x_7) ;  /* 0x0000011000067945 */ /* 0x000fe20003800200 */
[----:B------:R-:W-:-:S03]  /*0520*/  IMAD.WIDE.U32 R30, R16, 0x4, R28 ;  /* 0x00000004101e7825 */ /* 0x000fc600078e001c */
[----:B------:R-:W-:-:S04]  /*0530*/  SHF.L.U32 R4, R3, R16, RZ ;  /* 0x0000001003047219 */ /* 0x000fc800000006ff */
[----:B------:R-:W-:-:S13]  /*0540*/  LOP3.LUT P0, RZ, R4, R19, RZ, 0xc0, !PT ;  /* 0x0000001304ff7212 */ /* 0x000fda000780c0ff */
[----:B------:R-:W-:Y:S05]  /*0550*/  @P0 BRA `(.L_x_8) ;  /* 0x0000000000300947 */ /* 0x000fea0003800000 */
[----:B------:R-:W-:Y:S02]  /*0560*/  R2UR UR4, R44 ;  /* 0x000000002c0472ca */ /* 0x000fe400000e0000 */
[----:B------:R-:W-:-:S13]  /*0570*/  R2UR UR5, R45 ;  /* 0x000000002d0572ca */ /* 0x000fda00000e0000 */
[----:B------:R0:W5:Y:S01]  /*0580*/  LDG.E.CONSTANT R17, desc[UR4][R30.64] ;  /* 0x000000041e117981 */ /* 0x000162000c1e9900 */
[----:B------:R-:W-:Y:S01]  /*0590*/  LOP3.LUT R4, R4, R19, RZ, 0xfc, !PT ;  /* 0x0000001304047212 */ /* 0x000fe200078efcff */
[----:B------:R-:W-:Y:S01]  /*05a0*/  IMAD.MOV.U32 R5, RZ, RZ, R16 ;  /* 0x000000ffff057224 */ /* 0x000fe200078e0010 */
[----:B------:R-:W-:Y:S01]  /*05b0*/  MOV R20, 0x610 ;  /* 0x0000061000147802 */ /* 0x000fe20000000f00 */
[----:B------:R-:W-:Y:S02]  /*05c0*/  IMAD.MOV.U32 R6, RZ, RZ, R38 ;  /* 0x000000ffff067224 */ /* 0x000fe400078e0026 */
[----:B------:R-:W-:Y:S02]  /*05d0*/  IMAD.MOV.U32 R7, RZ, RZ, R39 ;  /* 0x000000ffff077224 */ /* 0x000fe400078e0027 */
[----:B------:R-:W-:Y:S02]  /*05e0*/  IMAD.MOV.U32 R8, RZ, RZ, R2 ;  /* 0x000000ffff087224 */ /* 0x000fe400078e0002 */
[----:B0-----:R-:W-:-:S07]  /*05f0*/  IMAD.MOV.U32 R21, RZ, RZ, 0x0 ;  /* 0x00000000ff157424 */ /* 0x001fce00078e00ff */
[----:B-----5:R-:W-:Y:S05]  /*0600*/  CALL.REL.NOINC `($_Z11tspLauncherPiiS_$_Z9tspKerneliiPii) ;  /* 0xfffffff800b87944 */ /* 0x020fea0003c3ffff */
[----:B------:R-:W-:-:S07]  /*0610*/  VIADDMNMX R25, R4, R17, R25, PT ;  /* 0x0000001104197246 */ /* 0x000fce0003800119 */
.L_x_8:
[----:B------:R-:W-:Y:S05]  /*0620*/  BSYNC.RECONVERGENT B6 ;  /* 0x0000000000067941 */ /* 0x000fea0003800200 */
.L_x_7:
[----:B------:R-:W-:Y:S01]  /*0630*/  IMAD.MOV.U32 R3, RZ, RZ, 0x2 ;  /* 0x00000002ff037424 */ /* 0x000fe200078e00ff */
[----:B------:R-:W-:Y:S04]  /*0640*/  BSSY.RECONVERGENT B6, `(.L_x_9) ;  /* 0x0000010000067945 */ /* 0x000fe80003800200 */
[----:B------:R-:W-:-:S04]  /*0650*/  SHF.L.U32 R4, R3, R16, RZ ;  /* 0x0000001003047219 */ /* 0x000fc800000006ff */
[----:B------:R-:W-:-:S13]  /*0660*/  LOP3.LUT P0, RZ, R4, R19, RZ, 0xc0, !PT ;  /* 0x0000001304ff7212 */ /* 0x000fda000780c0ff */
[----:B------:R-:W-:Y:S05]  /*0670*/  @P0 BRA `(.L_x_10) ;  /* 0x0000000000300947 */ /* 0x000fea0003800000 */
[----:B------:R-:W-:Y:S02]  /*0680*/  R2UR UR4, R44 ;  /* 0x000000002c0472ca */ /* 0x000fe400000e0000 */
[----:B------:R-:W-:-:S13]  /*0690*/  R2UR UR5, R45 ;  /* 0x000000002d0572ca */ /* 0x000fda00000e0000 */
[----:B------:R0:W5:Y:S01]  /*06a0*/  LDG.E.CONSTANT R17, desc[UR4][R30.64+0x4] ;  /* 0x000004041e117981 */ /* 0x000162000c1e9900 */
[----:B------:R-:W-:Y:S01]  /*06b0*/  LOP3.LUT R4, R4, R19, RZ, 0xfc, !PT ;  /* 0x0000001304047212 */ /* 0x000fe200078efcff */
[----:B------:R-:W-:Y:S01]  /*06c0*/  VIADD R5, R16, 0x1 ;  /* 0x0000000110057836 */ /* 0x000fe20000000000 */
[----:B------:R-:W-:Y:S01]  /*06d0*/  MOV R20, 0x730 ;  /* 0x0000073000147802 */ /* 0x000fe20000000f00 */
[----:B------:R-:W-:Y:S02]  /*06e0*/  IMAD.MOV.U32 R6, RZ, RZ, R38 ;  /* 0x000000ffff067224 */ /* 0x000fe400078e0026 */
[----:B------:R-:W-:Y:S02]  /*06f0*/  IMAD.MOV.U32 R7, RZ, RZ, R39 ;  /* 0x000000ffff077224 */ /* 0x000fe400078e0027 */
[----:B------:R-:W-:Y:S02]  /*0700*/  IMAD.MOV.U32 R8, RZ, RZ, R2 ;  /* 0x000000ffff087224 */ /* 0x000fe400078e0002 */
[----:B0-----:R-:W-:-:S07]  /*0710*/  IMAD.MOV.U32 R21, RZ, RZ, 0x0 ;  /* 0x00000000ff157424 */ /* 0x001fce00078e00ff */
[----:B-----5:R-:W-:Y:S05]  /*0720*/  CALL.REL.NOINC `($_Z11tspLauncherPiiS_$_Z9tspKerneliiPii) ;  /* 0xfffffff800707944 */ /* 0x020fea0003c3ffff */
[----:B------:R-:W-:-:S07]  /*0730*/  VIADDMNMX R25, R4, R17, R25, PT ;  /* 0x0000001104197246 */ /* 0x000fce0003800119 */
.L_x_10:
[----:B------:R-:W-:Y:S05]  /*0740*/  BSYNC.RECONVERGENT B6 ;  /* 0x0000000000067941 */ /* 0x000fea0003800200 */
.L_x_9:
        /* <DEDUP_REMOVED lines=17> */
.L_x_12:
[----:B------:R-:W-:Y:S05]  /*0860*/  BSYNC.RECONVERGENT B6 ;  /* 0x0000000000067941 */ /* 0x000fea0003800200 */
.L_x_11:
        /* <DEDUP_REMOVED lines=17> */
.L_x_14:
[----:B------:R-:W-:Y:S05]  /*0980*/  BSYNC.RECONVERGENT B6 ;  /* 0x0000000000067941 */ /* 0x000fea0003800200 */
.L_x_13:
        /* <DEDUP_REMOVED lines=17> */
.L_x_16:
[----:B------:R-:W-:Y:S05]  /*0aa0*/  BSYNC.RECONVERGENT B6 ;  /* 0x0000000000067941 */ /* 0x000fea0003800200 */
.L_x_15:
        /* <DEDUP_REMOVED lines=17> */
.L_x_18:
[----:B------:R-:W-:Y:S05]  /*0bc0*/  BSYNC.RECONVERGENT B6 ;  /* 0x0000000000067941 */ /* 0x000fea0003800200 */
.L_x_17:
        /* <DEDUP_REMOVED lines=17> */
.L_x_20:
[----:B------:R-:W-:Y:S05]  /*0ce0*/  BSYNC.RECONVERGENT B6 ;  /* 0x0000000000067941 */ /* 0x000fea0003800200 */
.L_x_19:
        /* <DEDUP_REMOVED lines=17> */
.L_x_22:
[----:B------:R-:W-:Y:S05]  /*0e00*/  BSYNC.RECONVERGENT B6 ;  /* 0x0000000000067941 */ /* 0x000fea0003800200 */
.L_x_21:
[----:B------:R-:W-:-:S05]  /*0e10*/  VIADD R16, R16, 0x8 ;  /* 0x0000000810107836 */ /* 0x000fca0000000000 */
[----:B------:R-:W-:-:S13]  /*0e20*/  ISETP.NE.AND P0, PT, R16, R23, PT ;  /* 0x000000171000720c */ /* 0x000fda0003f05270 */
[----:B------:R-:W-:Y:S05]  /*0e30*/  @P0 BRA `(.L_x_23) ;  /* 0xfffffff400b00947 */ /* 0x000fea000383ffff */
.L_x_6:
[----:B------:R-:W-:Y:S05]  /*0e40*/  BSYNC.RECONVERGENT B7 ;  /* 0x0000000000077941 */ /* 0x000fea0003800200 */
.L_x_5:
[----:B------:R-:W-:-:S04]  /*0e50*/  LOP3.LUT R0, R2, 0x7, RZ, 0xc0, !PT ;  /* 0x0000000702007812 */ /* 0x000fc800078ec0ff */
[----:B------:R-:W-:-:S13]  /*0e60*/  ISETP.NE.AND P0, PT, R0, RZ, PT ;  /* 0x000000ff0000720c */ /* 0x000fda0003f05270 */
[----:B------:R-:W-:Y:S05]  /*0e70*/  @!P0 BRA `(.L_x_4) ;  /* 0x00000008003c8947 */ /* 0x000fea0003800000 */
[----:B------:R-:W-:Y:S01]  /*0e80*/  ISETP.GE.U32.AND P0, PT, R0, 0x4, PT ;  /* 0x000000040000780c */ /* 0x000fe20003f06070 */
[----:B------:R-:W-:Y:S01]  /*0e90*/  BSSY.RECONVERGENT B7, `(.L_x_24) ;  /* 0x000004d000077945 */ /* 0x000fe20003800200 */
[----:B------:R-:W-:-:S11]  /*0ea0*/  LOP3.LUT R17, R2, 0x3, RZ, 0xc0, !PT ;  /* 0x0000000302117812 */ /* 0x000fd600078ec0ff */
[----:B------:R-:W-:Y:S05]  /*0eb0*/  @!P0 BRA `(.L_x_25) ;  /* 0x0000000400288947 */ /* 0x000fea0003800000 */
        /* <DEDUP_REMOVED lines=18> */
.L_x_27:
[----:B------:R-:W-:Y:S05]  /*0fe0*/  BSYNC.RECONVERGENT B6 ;  /* 0x0000000000067941 */ /* 0x000fea0003800200 */
.L_x_26:
        /* <DEDUP_REMOVED lines=17> */
.L_x_29:
[----:B------:R-:W-:Y:S05]  /*1100*/  BSYNC.RECONVERGENT B6 ;  /* 0x0000000000067941 */ /* 0x000fea0003800200 */
.L_x_28:
        /* <DEDUP_REMOVED lines=17> */
.L_x_31:
[----:B------:R-:W-:Y:S05]  /*1220*/  BSYNC.RECONVERGENT B6 ;  /* 0x0000000000067941 */ /* 0x000fea0003800200 */
.L_x_30:
        /* <DEDUP_REMOVED lines=17> */
.L_x_33:
[----:B------:R-:W-:Y:S05]  /*1340*/  BSYNC.RECONVERGENT B6 ;  /* 0x0000000000067941 */ /* 0x000fea0003800200 */
.L_x_32:
[----:B------:R-:W-:-:S07]  /*1350*/  VIADD R23, R23, 0x4 ;  /* 0x0000000417177836 */ /* 0x000fce0000000000 */
.L_x_25:
[----:B------:R-:W-:Y:S05]  /*1360*/  BSYNC.RECONVERGENT B7 ;  /* 0x0000000000077941 */ /* 0x000fea0003800200 */
.L_x_24:
[----:B------:R-:W-:-:S13]  /*1370*/  ISETP.NE.AND P0, PT, R17, RZ, PT ;  /* 0x000000ff1100720c */ /* 0x000fda0003f05270 */
[----:B------:R-:W-:Y:S05]  /*1380*/  @!P0 BRA `(.L_x_4) ;  /* 0x0000000000f88947 */ /* 0x000fea0003800000 */
[----:B------:R-:W-:Y:S01]  /*1390*/  ISETP.NE.AND P0, PT, R17, 0x1, PT ;  /* 0x000000011100780c */ /* 0x000fe20003f05270 */
[----:B------:R-:W-:-:S12]  /*13a0*/  BSSY.RECONVERGENT B7, `(.L_x_34) ;  /* 0x0000028000077945 */ /* 0x000fd80003800200 */
        /* <DEDUP_REMOVED lines=19> */
.L_x_37:
[----:B------:R-:W-:Y:S05]  /*14e0*/  BSYNC.RECONVERGENT B6 ;  /* 0x0000000000067941 */ /* 0x000fea0003800200 */
.L_x_36:
        /* <DEDUP_REMOVED lines=17> */
.L_x_39:
[----:B------:R-:W-:Y:S05]  /*1600*/  BSYNC.RECONVERGENT B6 ;  /* 0x0000000000067941 */ /* 0x000fea0003800200 */
.L_x_38:
[----:B------:R-:W-:-:S07]  /*1610*/  VIADD R23, R23, 0x2 ;  /* 0x0000000217177836 */ /* 0x000fce0000000000 */
.L_x_35:
[----:B------:R-:W-:Y:S05]  /*1620*/  BSYNC.RECONVERGENT B7 ;  /* 0x0000000000077941 */ /* 0x000fea0003800200 */
.L_x_34:
[----:B------:R-:W-:-:S04]  /*1630*/  LOP3.LUT R0, R2, 0x1, RZ, 0xc0, !PT ;  /* 0x0000000102007812 */ /* 0x000fc800078ec0ff */
[----:B------:R-:W-:-:S13]  /*1640*/  ISETP.NE.U32.AND P0, PT, R0, 0x1, PT ;  /* 0x000000010000780c */ /* 0x000fda0003f05070 */
[----:B------:R-:W-:Y:S05]  /*1650*/  @P0 BRA `(.L_x_4) ;  /* 0x0000000000440947 */ /* 0x000fea0003800000 */
[----:B------:R-:W-:-:S05]  /*1660*/  IMAD.MOV.U32 R4, RZ, RZ, 0x1 ;  /* 0x00000001ff047424 */ /* 0x000fca00078e00ff */
[----:B------:R-:W-:-:S04]  /*1670*/  SHF.L.U32 R4, R4, R23, RZ ;  /* 0x0000001704047219 */ /* 0x000fc800000006ff */
[----:B------:R-:W-:-:S13]  /*1680*/  LOP3.LUT P0, RZ, R4, R19, RZ, 0xc0, !PT ;  /* 0x0000001304ff7212 */ /* 0x000fda000780c0ff */
[----:B------:R-:W-:Y:S05]  /*1690*/  @P0 BRA `(.L_x_4) ;  /* 0x0000000000340947 */ /* 0x000fea0003800000 */
[----:B------:R-:W-:Y:S01]  /*16a0*/  R2UR UR4, R44 ;  /* 0x000000002c0472ca */ /* 0x000fe200000e0000 */
[----:B------:R-:W-:Y:S01]  /*16b0*/  IMAD.WIDE.U32 R16, R23, 0x4, R28 ;  /* 0x0000000417107825 */ /* 0x000fe200078e001c */
        /* <DEDUP_REMOVED lines=11> */
.L_x_4:
[----:B------:R-:W-:Y:S05]  /*1770*/  BSYNC.RECONVERGENT B8 ;  /* 0x0000000000087941 */ /* 0x000fea0003800200 */
.L_x_3:
[----:B------:R-:W-:Y:S02]  /*1780*/  R2UR UR4, R44 ;  /* 0x000000002c0472ca */ /* 0x000fe400000e0000 */
[----:B------:R-:W-:-:S13]  /*1790*/  R2UR UR5, R45 ;  /* 0x000000002d0572ca */ /* 0x000fda00000e0000 */
[----:B------:R1:W-:Y:S02]  /*17a0*/  STG.E desc[UR4][R36.64], R25 ;  /* 0x0000001924007986 */ /* 0x0003e4000c101904 */
.L_x_2:
[----:B------:R-:W-:Y:S05]  /*17b0*/  BSYNC.RECONVERGENT B9 ;  /* 0x0000000000097941 */ /* 0x000fea0003800200 */
.L_x_0:
[----:B------:R-:W2:Y:S01]  /*17c0*/  LDL R20, [R1+0x14] ;  /* 0x0000140001147983 */ /* 0x000ea20000100800 */
[----:B------:R3:W-:Y:S05]  /*17d0*/  BMOV.32 B6, R18 ;  /* 0x0000001206007356 */ /* 0x0007ea0000000000 */
[----:B------:R-:W2:Y:S01]  /*17e0*/  LDL R21, [R1+0x18] ;  /* 0x0000180001157983 */ /* 0x000ea20000100800 */
[----:B------:R4:W-:Y:S05]  /*17f0*/  BMOV.32 B7, R22 ;  /* 0x0000001607007356 */ /* 0x0009ea0000000000 */
[----:B------:R1:W-:Y:S05]  /*1800*/  BMOV.32 B8, R24 ;  /* 0x0000001808007356 */ /* 0x0003ea0000000000 */
[----:B------:R1:W-:Y:S05]  /*1810*/  BMOV.32 B9, R26 ;  /* 0x0000001a09007356 */ /* 0x0003ea0000000000 */
[----:B-----5:R-:W-:Y:S01]  /*1820*/  IMAD.MOV.U32 R4, RZ, RZ, R25 ;  /* 0x000000ffff047224 */ /* 0x020fe200078e0019 */
[----:B0-----:R-:W2:Y:S04]  /*1830*/  LDL R2, [R1] ;  /* 0x0000000001027983 */ /* 0x001ea80000100800 */
[----:B------:R-:W2:Y:S04]  /*1840*/  LDL R16, [R1+0x4] ;  /* 0x0000040001107983 */ /* 0x000ea80000100800 */
[----:B------:R-:W2:Y:S04]  /*1850*/  LDL R17, [R1+0x8] ;  /* 0x0000080001117983 */ /* 0x000ea80000100800 */
[----:B---3--:R-:W2:Y:S04]  /*1860*/  LDL R18, [R1+0xc] ;  /* 0x00000c0001127983 */ /* 0x008ea80000100800 */
[----:B------:R-:W2:Y:S04]  /*1870*/  LDL R19, [R1+0x10] ;  /* 0x0000100001137983 */ /* 0x000ea80000100800 */
[----:B----4-:R-:W2:Y:S04]  /*1880*/  LDL R22, [R1+0x1c] ;  /* 0x00001c0001167983 */ /* 0x010ea80000100800 */
[----:B------:R-:W2:Y:S04]  /*1890*/  LDL R23, [R1+0x20] ;  /* 0x0000200001177983 */ /* 0x000ea80000100800 */
[----:B-1----:R-:W2:Y:S04]  /*18a0*/  LDL R24, [R1+0x24] ;  /* 0x0000240001187983 */ /* 0x002ea80000100800 */
[----:B------:R-:W2:Y:S04]  /*18b0*/  LDL R25, [R1+0x28] ;  /* 0x0000280001197983 */ /* 0x000ea80000100800 */
        /* <DEDUP_REMOVED lines=10> */
[----:B------:R0:W2:Y:S02]  /*1960*/  LDL R45, [R1+0x54] ;  /* 0x00005400012d7983 */ /* 0x0000a40000100800 */
[----:B0-----:R-:W-:Y:S01]  /*1970*/  VIADD R1, R1, 0x58 ;  /* 0x0000005801017836 */ /* 0x001fe20000000000 */
[----:B--2---:R-:W-:Y:S06]  /*1980*/  RET.REL.NODEC R20 `(_Z11tspLauncherPiiS_) ;  /* 0xffffffe4149c7950 */ /* 0x004fec0003c3ffff */
.L_x_40:
[----:B------:R-:W-:-:S00]  /*1990*/  BRA `(.L_x_40) ;  /* 0xfffffffc00fc7947 */ /* 0x000fc0000383ffff */
[----:B------:R-:W-:-:S00]  /*19a0*/  NOP ;  /* 0x0000000000007918 */ /* 0x000fc00000000000 */
        /* <DEDUP_REMOVED lines=13> */
.L_x_41:


//--------------------- .nv.global.init           --------------------------
	.section	.nv.global.init,"aw",@progbits
	.align	4
.nv.global.init:
	.type		dist,@object
	.size		dist,(.L_0 - dist)
dist:
        /*0000*/ 	.byte	0x00, 0x00, 0x00, 0x00, 0x0a, 0x00, 0x00, 0x00, 0x0f, 0x00, 0x00, 0x00, 0x14, 0x00, 0x00, 0x00
        /*0010*/ 	.byte	0x0a, 0x00, 0x00, 0x00, 0x00, 0x00, 0x00, 0x00, 0x23, 0x00, 0x00, 0x00, 0x19, 0x00, 0x00, 0x00
        /*0020*/ 	.byte	0x0f, 0x00, 0x00, 0x00, 0x23, 0x00, 0x00, 0x00, 0x00, 0x00, 0x00, 0x00, 0x1e, 0x00, 0x00, 0x00
        /*0030*/ 	.byte	0x14, 0x00, 0x00, 0x00, 0x19, 0x00, 0x00, 0x00, 0x1e, 0x00, 0x00, 0x00, 0x00, 0x00, 0x00, 0x00
.L_0:


//--------------------- .nv.shared.reserved.0     --------------------------
	.section	.nv.shared.reserved.0,"aw",@nobits
	.weak		__nv_reservedSMEM_offset_0_alias
	.size		__nv_reservedSMEM_offset_0_alias, 0, 64
	.other		__nv_reservedSMEM_offset_0_alias,@"STO_CUDA_RESERVED_SHARED STV_DEFAULT"
__nv_reservedSMEM_offset_0_alias:
	.zero		0
	.zero		64


//--------------------- .nv.constant0._Z11tspLauncherPiiS_ --------------------------
	.section	.nv.constant0._Z11tspLauncherPiiS_,"a",@progbits
	.sectionflags	@""
	.align	4
.nv.constant0._Z11tspLauncherPiiS_:
	.zero		920


//--------------------- SYMBOLS --------------------------

	.type		.nv.reservedSmem.offset0,@object
	.size		.nv.reservedSmem.offset0,0x4
